	.headerflags	@"EF_CUDA_TEXMODE_UNIFIED EF_CUDA_64BIT_ADDRESS EF_CUDA_ACCELERATORS EF_CUDA_SM90 EF_CUDA_VIRTUAL_SM(EF_CUDA_SM90)"
	.elftype	@"ET_EXEC"


//--------------------- .nv.info                  --------------------------
	.section	.nv.info,"",@"SHT_CUDA_INFO"
	.align	4


	//----- nvinfo : EIATTR_REGCOUNT
	.align		4
        /*0000*/ 	.byte	0x04, 0x2f
        /*0002*/ 	.short	(.L_3 - .L_2)
	.align		4
.L_2:
        /*0004*/ 	.word	index@(triton_poi_fused__native_batch_norm_legit_no_training_hardtanh_0)
        /*0008*/ 	.word	0x00000016


	//----- nvinfo : EIATTR_MIN_STACK_SIZE
	.align		4
.L_3:
        /*000c*/ 	.byte	0x04, 0x12
        /*000e*/ 	.short	(.L_5 - .L_4)
	.align		4
.L_4:
        /*0010*/ 	.word	index@(triton_poi_fused__native_batch_norm_legit_no_training_hardtanh_0)
        /*0014*/ 	.word	0x00000000


	//----- nvinfo : EIATTR_FRAME_SIZE
	.align		4
.L_5:
        /*0018*/ 	.byte	0x04, 0x11
        /*001a*/ 	.short	(.L_7 - .L_6)
	.align		4
.L_6:
        /*001c*/ 	.word	index@(triton_poi_fused__native_batch_norm_legit_no_training_hardtanh_0)
        /*0020*/ 	.word	0x00000000


	//----- nvinfo : EIATTR_MIN_STACK_SIZE
	.align		4
.L_7:
        /*0024*/ 	.byte	0x04, 0x12
        /*0026*/ 	.short	(.L_9 - .L_8)
	.align		4
.L_8:
        /*0028*/ 	.word	index@(triton_poi_fused__native_batch_norm_legit_no_training_hardtanh_0)
        /*002c*/ 	.word	0x00000000
.L_9:


//--------------------- .nv.info.triton_poi_fused__native_batch_norm_legit_no_training_hardtanh_0 --------------------------
	.section	.nv.info.triton_poi_fused__native_batch_norm_legit_no_training_hardtanh_0,"",@"SHT_CUDA_INFO"
	.sectionflags	@""
	.align	4


	//----- nvinfo : EIATTR_CUDA_API_VERSION
	.align		4
        /*0000*/ 	.byte	0x04, 0x37
        /*0002*/ 	.short	(.L_11 - .L_10)
.L_10:
        /*0004*/ 	.word	0x0000007c


	//----- nvinfo : EIATTR_KPARAM_INFO
	.align		4
.L_11:
        /*0008*/ 	.byte	0x04, 0x17
        /*000a*/ 	.short	(.L_13 - .L_12)
.L_12:
        /*000c*/ 	.word	0x00000000
        /*0010*/ 	.short	0x0006
        /*0012*/ 	.short	0x0030
        /*0014*/ 	.byte	0x00, 0xf0, 0x11, 0x00


	//----- nvinfo : EIATTR_KPARAM_INFO
	.align		4
.L_13:
        /*0018*/ 	.byte	0x04, 0x17
        /*001a*/ 	.short	(.L_15 - .L_14)
.L_14:
        /*001c*/ 	.word	0x00000000
        /*0020*/ 	.short	0x0005
        /*0022*/ 	.short	0x0028
        /*0024*/ 	.byte	0x00, 0xf4, 0x21, 0x00


	//----- nvinfo : EIATTR_KPARAM_INFO
	.align		4
.L_15:
        /*0028*/ 	.byte	0x04, 0x17
        /*002a*/ 	.short	(.L_17 - .L_16)
.L_16:
        /*002c*/ 	.word	0x00000000
        /*0030*/ 	.short	0x0004
        /*0032*/ 	.short	0x0020
        /*0034*/ 	.byte	0x00, 0xf4, 0x21, 0x00


	//----- nvinfo : EIATTR_KPARAM_INFO
	.align		4
.L_17:
        /*0038*/ 	.byte	0x04, 0x17
        /*003a*/ 	.short	(.L_19 - .L_18)
.L_18:
        /*003c*/ 	.word	0x00000000
        /*0040*/ 	.short	0x0003
        /*0042*/ 	.short	0x0018
        /*0044*/ 	.byte	0x00, 0xf4, 0x21, 0x00


	//----- nvinfo : EIATTR_KPARAM_INFO
	.align		4
.L_19:
        /*0048*/ 	.byte	0x04, 0x17
        /*004a*/ 	.short	(.L_21 - .L_20)
.L_20:
        /*004c*/ 	.word	0x00000000
        /*0050*/ 	.short	0x0002
        /*0052*/ 	.short	0x0010
        /*0054*/ 	.byte	0x00, 0xf4, 0x21, 0x00


	//----- nvinfo : EIATTR_KPARAM_INFO
	.align		4
.L_21:
        /*0058*/ 	.byte	0x04, 0x17
        /*005a*/ 	.short	(.L_23 - .L_22)
.L_22:
        /*005c*/ 	.word	0x00000000
        /*0060*/ 	.short	0x0001
        /*0062*/ 	.short	0x0008
        /*0064*/ 	.byte	0x00, 0xf4, 0x21, 0x00


	//----- nvinfo : EIATTR_KPARAM_INFO
	.align		4
.L_23:
        /*0068*/ 	.byte	0x04, 0x17
        /*006a*/ 	.short	(.L_25 - .L_24)
.L_24:
        /*006c*/ 	.word	0x00000000
        /*0070*/ 	.short	0x0000
        /*0072*/ 	.short	0x0000
        /*0074*/ 	.byte	0x00, 0xf4, 0x21, 0x00


	//----- nvinfo : EIATTR_SPARSE_MMA_MASK
	.align		4
.L_25:
        /*0078*/ 	.byte	0x03, 0x50
        /*007a*/ 	.short	0x0000


	//----- nvinfo : EIATTR_MAXREG_COUNT
	.align		4
        /*007c*/ 	.byte	0x03, 0x1b
        /*007e*/ 	.short	0x00ff


	//----- nvinfo : EIATTR_EXIT_INSTR_OFFSETS
	.align		4
        /*0080*/ 	.byte	0x04, 0x1c
        /*0082*/ 	.short	(.L_27 - .L_26)


	//   ....[0]....
.L_26:
        /*0084*/ 	.word	0x000004f0


	//   ....[1]....
        /*0088*/ 	.word	0x00000510


	//----- nvinfo : EIATTR_REQNTID
	.align		4
.L_27:
        /*008c*/ 	.byte	0x04, 0x10
        /*008e*/ 	.short	(.L_29 - .L_28)
.L_28:
        /*0090*/ 	.word	0x00000080
        /*0094*/ 	.word	0x00000001
        /*0098*/ 	.word	0x00000001


	//----- nvinfo : EIATTR_CBANK_PARAM_SIZE
	.align		4
.L_29:
        /*009c*/ 	.byte	0x03, 0x19
        /*009e*/ 	.short	0x0034


	//----- nvinfo : EIATTR_PARAM_CBANK
	.align		4
        /*00a0*/ 	.byte	0x04, 0x0a
        /*00a2*/ 	.short	(.L_31 - .L_30)
	.align		4
.L_30:
        /*00a4*/ 	.word	index@(.nv.constant0.triton_poi_fused__native_batch_norm_legit_no_training_hardtanh_0)
        /*00a8*/ 	.short	0x0210
        /*00aa*/ 	.short	0x0034


	//----- nvinfo : EIATTR_SW_WAR
	.align		4
.L_31:
        /*00ac*/ 	.byte	0x04, 0x36
        /*00ae*/ 	.short	(.L_33 - .L_32)
.L_32:
        /*00b0*/ 	.word	0x00000008
.L_33:


//--------------------- .nv.callgraph             --------------------------
	.section	.nv.callgraph,"",@"SHT_CUDA_CALLGRAPH"
	.align	4
	.sectionentsize	8
	.align		4
        /*0000*/ 	.word	0x00000000
	.align		4
        /*0004*/ 	.word	0xffffffff
	.align		4
        /*0008*/ 	.word	0x00000000
	.align		4
        /*000c*/ 	.word	0xfffffffe
	.align		4
        /*0010*/ 	.word	0x00000000
	.align		4
        /*0014*/ 	.word	0xfffffffd
	.align		4
        /*0018*/ 	.word	0x00000000
	.align		4
        /*001c*/ 	.word	0xfffffffc


//--------------------- .nv.constant4             --------------------------
	.section	.nv.constant4,"a",@progbits
	.align	8
	.align		8
.nv.constant4:
        /*0000*/ 	.dword	_$_str
	.align		8
        /*0008*/ 	.dword	_$_str_$_2


//--------------------- .text.triton_poi_fused__native_batch_norm_legit_no_training_hardtanh_0 --------------------------
	.section	.text.triton_poi_fused__native_batch_norm_legit_no_training_hardtanh_0,"ax",@progbits
	.align	128
        .global         triton_poi_fused__native_batch_norm_legit_no_training_hardtanh_0
        .type           triton_poi_fused__native_batch_norm_legit_no_training_hardtanh_0,@function
        .size           triton_poi_fused__native_batch_norm_legit_no_training_hardtanh_0,(.L_x_1 - triton_poi_fused__native_batch_norm_legit_no_training_hardtanh_0)
        .other          triton_poi_fused__native_batch_norm_legit_no_training_hardtanh_0,@"STO_CUDA_ENTRY STV_DEFAULT"
triton_poi_fused__native_batch_norm_legit_no_training_hardtanh_0:
.text.triton_poi_fused__native_batch_norm_legit_no_training_hardtanh_0:
[----:B------:R-:W0:Y:S01]  /*0000*/  LDC R1, c[0x0][0x28] ;  /* 0x00000a00ff017b82 */ /* 0x000e220000000800 */
[----:B------:R-:W1:Y:S07]  /*0010*/  S2R R0, SR_TID.X ;  /* 0x0000000000007919 */ /* 0x000e6e0000002100 */
[----:B------:R-:W2:Y:S01]  /*0020*/  LDC.64 R8, c[0x0][0x220] ;  /* 0x00008800ff087b82 */ /* 0x000ea20000000a00 */
[----:B------:R-:W-:Y:S01]  /*0030*/  ULDC.64 UR4, c[0x0][0x208] ;  /* 0x0000820000047ab9 */ /* 0x000fe20000000a00 */
[----:B------:R-:W3:Y:S06]  /*0040*/  S2R R5, SR_CTAID.X ;  /* 0x0000000000057919 */ /* 0x000eec0000002500 */
[----:B------:R-:W4:Y:S08]  /*0050*/  LDC.64 R14, c[0x0][0x218] ;  /* 0x00008600ff0e7b82 */ /* 0x000f300000000a00 */
[----:B------:R-:W5:Y:S08]  /*0060*/  LDC.64 R12, c[0x0][0x210] ;  /* 0x00008400ff0c7b82 */ /* 0x000f700000000a00 */
[----:B------:R-:W2:Y:S01]  /*0070*/  LDC.64 R16, c[0x0][0x228] ;  /* 0x00008a00ff107b82 */ /* 0x000ea20000000a00 */
[----:B-1----:R-:W-:-:S07]  /*0080*/  IMAD.SHL.U32 R0, R0, 0x2, RZ ;  /* 0x0000000200007824 */ /* 0x002fce00078e00ff */
[----:B------:R-:W1:Y:S01]  /*0090*/  LDC.64 R18, c[0x0][0x230] ;  /* 0x00008c00ff127b82 */ /* 0x000e620000000a00 */
[----:B---3--:R-:W-:Y:S02]  /*00a0*/  SHF.R.S32.HI R3, RZ, 0x17, R5 ;  /* 0x00000017ff037819 */ /* 0x008fe40000011405 */
[----:B------:R-:W-:Y:S02]  /*00b0*/  LOP3.LUT R0, R0, 0xfe, RZ, 0xc0, !PT ;  /* 0x000000fe00007812 */ /* 0x000fe400078ec0ff */
[----:B------:R-:W-:-:S03]  /*00c0*/  SGXT R3, R3, 0x1 ;  /* 0x000000010303781a */ /* 0x000fc60000000200 */
[----:B------:R-:W-:-:S05]  /*00d0*/  IMAD R0, R5, 0x100, R0 ;  /* 0x0000010005007824 */ /* 0x000fca00078e0200 */
[----:B------:R-:W-:Y:S02]  /*00e0*/  LEA.HI R3, R3, R0, RZ, 0x4 ;  /* 0x0000000003037211 */ /* 0x000fe400078f20ff */
[----:B------:R-:W-:Y:S02]  /*00f0*/  ISETP.GE.AND P0, PT, R0, 0x540, PT ;  /* 0x000005400000780c */ /* 0x000fe40003f06270 */
[----:B------:R-:W-:-:S05]  /*0100*/  SHF.R.S32.HI R3, RZ, 0x4, R3 ;  /* 0x00000004ff037819 */ /* 0x000fca0000011403 */
[----:B------:R-:W-:-:S05]  /*0110*/  IMAD.HI R2, R3, 0x30c30c31, RZ ;  /* 0x30c30c3103027827 */ /* 0x000fca00078e02ff */
[----:B------:R-:W-:-:S04]  /*0120*/  SHF.R.U32.HI R5, RZ, 0x1f, R2 ;  /* 0x0000001fff057819 */ /* 0x000fc80000011602 */
[----:B------:R-:W-:Y:S02]  /*0130*/  LEA.HI.SX32 R2, R2, R5, 0x1e ;  /* 0x0000000502027211 */ /* 0x000fe400078ff2ff */
[----:B------:R-:W-:-:S03]  /*0140*/  CS2R R4, SRZ ;  /* 0x0000000000047805 */ /* 0x000fc6000001ff00 */
[----:B------:R-:W-:-:S04]  /*0150*/  IMAD R11, R2, -0x15, R3 ;  /* 0xffffffeb020b7824 */ /* 0x000fc800078e0203 */
[----:B--2---:R-:W-:-:S05]  /*0160*/  IMAD.WIDE R8, R11, 0x4, R8 ;  /* 0x000000040b087825 */ /* 0x004fca00078e0208 */
[----:B------:R-:W2:Y:S04]  /*0170*/  @!P0 LDG.E.EL R4, desc[UR4][R8.64] ;  /* 0x0000000408048981 */ /* 0x000ea8000c2e1900 */
[----:B------:R3:W2:Y:S01]  /*0180*/  @!P0 LDG.E.EL R5, desc[UR4][R8.64] ;  /* 0x0000000408058981 */ /* 0x0006a2000c2e1900 */
[----:B------:R-:W-:Y:S02]  /*0190*/  CS2R R6, SRZ ;  /* 0x0000000000067805 */ /* 0x000fe4000001ff00 */
[----:B------:R-:W-:Y:S01]  /*01a0*/  CS2R R2, SRZ ;  /* 0x0000000000027805 */ /* 0x000fe2000001ff00 */
[----:B----4-:R-:W-:-:S04]  /*01b0*/  IMAD.WIDE R14, R11, 0x4, R14 ;  /* 0x000000040b0e7825 */ /* 0x010fc800078e020e */
[----:B-----5:R-:W-:Y:S01]  /*01c0*/  IMAD.WIDE R12, R0, 0x4, R12 ;  /* 0x00000004000c7825 */ /* 0x020fe200078e020c */
[----:B------:R-:W4:Y:S01]  /*01d0*/  @!P0 LDG.E.EL R7, desc[UR4][R14.64] ;  /* 0x000000040e078981 */ /* 0x000f22000c2e1900 */
[----:B---3--:R-:W-:Y:S02]  /*01e0*/  CS2R R8, SRZ ;  /* 0x0000000000087805 */ /* 0x008fe4000001ff00 */
[C---:B0-----:R-:W-:Y:S01]  /*01f0*/  IMAD.WIDE R16, R11.reuse, 0x4, R16 ;  /* 0x000000040b107825 */ /* 0x041fe200078e0210 */
[----:B------:R-:W3:Y:S03]  /*0200*/  @!P0 LDG.E.EL R6, desc[UR4][R14.64] ;  /* 0x000000040e068981 */ /* 0x000ee6000c2e1900 */
[----:B-1----:R-:W-:Y:S01]  /*0210*/  IMAD.WIDE R18, R11, 0x4, R18 ;  /* 0x000000040b127825 */ /* 0x002fe200078e0212 */
[----:B------:R0:W4:Y:S01]  /*0220*/  @!P0 LDG.E.64 R2, desc[UR4][R12.64] ;  /* 0x000000040c028981 */ /* 0x000122000c1e1b00 */
[----:B------:R-:W-:-:S03]  /*0230*/  CS2R R10, SRZ ;  /* 0x00000000000a7805 */ /* 0x000fc6000001ff00 */
[----:B------:R-:W5:Y:S04]  /*0240*/  @!P0 LDG.E.EL R8, desc[UR4][R16.64] ;  /* 0x0000000410088981 */ /* 0x000f68000c2e1900 */
[----:B------:R-:W3:Y:S04]  /*0250*/  @!P0 LDG.E.EL R11, desc[UR4][R16.64] ;  /* 0x00000004100b8981 */ /* 0x000ee8000c2e1900 */
[----:B------:R-:W3:Y:S04]  /*0260*/  @!P0 LDG.E.EL R10, desc[UR4][R18.64] ;  /* 0x00000004120a8981 */ /* 0x000ee8000c2e1900 */
[----:B------:R-:W5:Y:S01]  /*0270*/  @!P0 LDG.E.EL R9, desc[UR4][R18.64] ;  /* 0x0000000412098981 */ /* 0x000f62000c2e1900 */
[----:B--2---:R-:W-:Y:S01]  /*0280*/  FADD R4, R4, 9.9999997473787516356e-06 ;  /* 0x3727c5ac04047421 */ /* 0x004fe20000000000 */
[----:B------:R-:W-:-:S03]  /*0290*/  FADD R5, R5, 9.9999997473787516356e-06 ;  /* 0x3727c5ac05057421 */ /* 0x000fc60000000000 */
[----:B0-----:R-:W0:Y:S08]  /*02a0*/  MUFU.SQRT R12, R4 ;  /* 0x00000004000c7308 */ /* 0x001e300000002000 */
[----:B------:R-:W1:Y:S01]  /*02b0*/  MUFU.SQRT R13, R5 ;  /* 0x00000005000d7308 */ /* 0x000e620000002000 */
[C---:B0-----:R-:W-:Y:S02]  /*02c0*/  FSETP.GT.AND P1, PT, R12.reuse, 8.50705917302346158658e+37, PT ;  /* 0x7e8000000c00780b */ /* 0x041fe40003f24000 */
[----:B------:R-:W-:-:S02]  /*02d0*/  FSETP.GEU.AND P3, PT, R12, 1.175494350822287508e-38, PT ;  /* 0x008000000c00780b */ /* 0x000fc40003f6e000 */
[C---:B-1----:R-:W-:Y:S02]  /*02e0*/  FSETP.GT.AND P2, PT, R13.reuse, 8.50705917302346158658e+37, PT ;  /* 0x7e8000000d00780b */ /* 0x042fe40003f44000 */
[----:B------:R-:W-:-:S07]  /*02f0*/  FSETP.GEU.AND P4, PT, R13, 1.175494350822287508e-38, PT ;  /* 0x008000000d00780b */ /* 0x000fce0003f8e000 */
[----:B------:R-:W-:-:S04]  /*0300*/  @P1 FMUL R12, R12, 0.25 ;  /* 0x3e8000000c0c1820 */ /* 0x000fc80000400000 */
[----:B------:R-:W-:Y:S01]  /*0310*/  @!P3 FMUL R12, R12, 16777216 ;  /* 0x4b8000000c0cb820 */ /* 0x000fe20000400000 */
[----:B------:R-:W-:-:S04]  /*0320*/  @P2 FMUL R13, R13, 0.25 ;  /* 0x3e8000000d0d2820 */ /* 0x000fc80000400000 */
[----:B------:R-:W-:Y:S01]  /*0330*/  @!P4 FMUL R13, R13, 16777216 ;  /* 0x4b8000000d0dc820 */ /* 0x000fe20000400000 */
[----:B------:R-:W0:Y:S01]  /*0340*/  MUFU.RCP R12, R12 ;  /* 0x0000000c000c7308 */ /* 0x000e220000001000 */
[----:B------:R-:W-:-:S07]  /*0350*/  IMAD.MOV.U32 R4, RZ, RZ, 0x3e800000 ;  /* 0x3e800000ff047424 */ /* 0x000fce00078e00ff */
[----:B------:R-:W1:Y:S01]  /*0360*/  MUFU.RCP R13, R13 ;  /* 0x0000000d000d7308 */ /* 0x000e620000001000 */
[C---:B------:R-:W-:Y:S02]  /*0370*/  FSEL R5, R4.reuse, 1, P1 ;  /* 0x3f80000004057808 */ /* 0x040fe40000800000 */
[----:B------:R-:W-:-:S03]  /*0380*/  FSEL R4, R4, 1, P2 ;  /* 0x3f80000004047808 */ /* 0x000fc60001000000 */
[----:B------:R-:W-:Y:S02]  /*0390*/  @!P3 FMUL R5, R5, 16777216 ;  /* 0x4b8000000505b820 */ /* 0x000fe40000400000 */
[----:B------:R-:W-:Y:S01]  /*03a0*/  @!P4 FMUL R4, R4, 16777216 ;  /* 0x4b8000000404c820 */ /* 0x000fe20000400000 */
[----:B----4-:R-:W-:Y:S01]  /*03b0*/  FADD R2, -R7, R2 ;  /* 0x0000000207027221 */ /* 0x010fe20000000100 */
[----:B0-----:R-:W-:Y:S01]  /*03c0*/  FMUL R5, R12, R5 ;  /* 0x000000050c057220 */ /* 0x001fe20000400000 */
[----:B---3--:R-:W-:Y:S01]  /*03d0*/  FADD R3, -R6, R3 ;  /* 0x0000000306037221 */ /* 0x008fe20000000100 */
[----:B-1----:R-:W-:Y:S02]  /*03e0*/  FMUL R4, R13, R4 ;  /* 0x000000040d047220 */ /* 0x002fe40000400000 */
[----:B------:R-:W-:Y:S02]  /*03f0*/  FMUL R5, R2, R5 ;  /* 0x0000000502057220 */ /* 0x000fe40000400000 */
[----:B------:R-:W-:-:S02]  /*0400*/  FMUL R4, R3, R4 ;  /* 0x0000000403047220 */ /* 0x000fc40000400000 */
[----:B------:R-:W-:Y:S01]  /*0410*/  FFMA R5, R5, R11, R10 ;  /* 0x0000000b05057223 */ /* 0x000fe2000000000a */
[----:B------:R-:W0:Y:S01]  /*0420*/  LDC.64 R2, c[0x0][0x238] ;  /* 0x00008e00ff027b82 */ /* 0x000e220000000a00 */
[----:B-----5:R-:W-:-:S03]  /*0430*/  FFMA R4, R4, R8, R9 ;  /* 0x0000000804047223 */ /* 0x020fc60000000009 */
[C---:B------:R-:W-:Y:S02]  /*0440*/  FSETP.GTU.AND P1, PT, R5.reuse, RZ, PT ;  /* 0x000000ff0500720b */ /* 0x040fe40003f2c000 */
[C---:B------:R-:W-:Y:S02]  /*0450*/  FSETP.GTU.AND P2, PT, R4.reuse, RZ, PT ;  /* 0x000000ff0400720b */ /* 0x040fe40003f4c000 */
[----:B------:R-:W-:Y:S02]  /*0460*/  FSEL R6, R5, RZ, P1 ;  /* 0x000000ff05067208 */ /* 0x000fe40000800000 */
[----:B------:R-:W-:Y:S02]  /*0470*/  FSEL R7, R4, RZ, P2 ;  /* 0x000000ff04077208 */ /* 0x000fe40001000000 */
[----:B------:R-:W-:Y:S02]  /*0480*/  FSETP.GEU.AND P3, PT, R6, 6, PT ;  /* 0x40c000000600780b */ /* 0x000fe40003f6e000 */
[----:B------:R-:W-:-:S02]  /*0490*/  FSETP.GEU.AND P4, PT, R7, 6, PT ;  /* 0x40c000000700780b */ /* 0x000fc40003f8e000 */
[----:B------:R-:W-:Y:S02]  /*04a0*/  FSETP.NAN.AND P1, PT, R6, R6, PT ;  /* 0x000000060600720b */ /* 0x000fe40003f28000 */
[----:B------:R-:W-:Y:S01]  /*04b0*/  FSETP.NAN.AND P2, PT, R7, R7, PT ;  /* 0x000000070700720b */ /* 0x000fe20003f48000 */
[----:B0-----:R-:W-:-:S06]  /*04c0*/  IMAD.WIDE R2, R0, 0x4, R2 ;  /* 0x0000000400027825 */ /* 0x001fcc00078e0202 */
[----:B------:R-:W-:Y:S02]  /*04d0*/  @P3 SEL R6, R6, 0x40c00000, P1 ;  /* 0x40c0000006063807 */ /* 0x000fe40000800000 */
[----:B------:R-:W-:Y:S01]  /*04e0*/  @P4 SEL R7, R7, 0x40c00000, P2 ;  /* 0x40c0000007074807 */ /* 0x000fe20001000000 */
[----:B------:R-:W-:Y:S06]  /*04f0*/  @P0 EXIT ;  /* 0x000000000000094d */ /* 0x000fec0003800000 */
[----:B------:R-:W-:Y:S01]  /*0500*/  STG.E.64 desc[UR4][R2.64], R6 ;  /* 0x0000000602007986 */ /* 0x000fe2000c101b04 */
[----:B------:R-:W-:Y:S05]  /*0510*/  EXIT ;  /* 0x000000000000794d */ /* 0x000fea0003800000 */
.L_x_0:
[----:B------:R-:W-:-:S00]  /*0520*/  BRA `(.L_x_0) ;  /* 0xfffffffc00fc7947 */ /* 0x000fc0000383ffff */
[----:B------:R-:W-:-:S00]  /*0530*/  NOP ;  /* 0x0000000000007918 */ /* 0x000fc00000000000 */
        /* <DEDUP_REMOVED lines=12> */
.L_x_1:


//--------------------- .nv.global.init           --------------------------
	.section	.nv.global.init,"aw",@progbits
.nv.global.init:
	.type		_$_str,@object
	.size		_$_str,(_$_str_$_2 - _$_str)
_$_str:
        /*0000*/ 	.byte	0x5f, 0x5f, 0x43, 0x55, 0x44, 0x41, 0x5f, 0x46, 0x54, 0x5a, 0x00
	.type		_$_str_$_2,@object
	.size		_$_str_$_2,(.L_1 - _$_str_$_2)
_$_str_$_2:
        /*000b*/ 	.byte	0x5f, 0x5f, 0x43, 0x55, 0x44, 0x41, 0x5f, 0x50, 0x52, 0x45, 0x43, 0x5f, 0x53, 0x51, 0x52, 0x54
        /*001b*/ 	.byte	0x00
.L_1:


//--------------------- .nv.constant0.triton_poi_fused__native_batch_norm_legit_no_training_hardtanh_0 --------------------------
	.section	.nv.constant0.triton_poi_fused__native_batch_norm_legit_no_training_hardtanh_0,"a",@progbits
	.sectionflags	@""
	.align	4
.nv.constant0.triton_poi_fused__native_batch_norm_legit_no_training_hardtanh_0:
	.zero		580
